//
// Generated by NVIDIA NVVM Compiler
//
// Compiler Build ID: CL-36424714
// Cuda compilation tools, release 13.0, V13.0.88
// Based on NVVM 20.0.0
//

.version 9.0
.target sm_100
.address_size 64

	// .globl	_Z11gemm_kernelPK6__halfS1_PS_iiiff
.extern .shared .align 16 .b8 smemRaw[];

.visible .entry _Z11gemm_kernelPK6__halfS1_PS_iiiff(
	.param .u64 .ptr .align 1 _Z11gemm_kernelPK6__halfS1_PS_iiiff_param_0,
	.param .u64 .ptr .align 1 _Z11gemm_kernelPK6__halfS1_PS_iiiff_param_1,
	.param .u64 .ptr .align 1 _Z11gemm_kernelPK6__halfS1_PS_iiiff_param_2,
	.param .u32 _Z11gemm_kernelPK6__halfS1_PS_iiiff_param_3,
	.param .u32 _Z11gemm_kernelPK6__halfS1_PS_iiiff_param_4,
	.param .u32 _Z11gemm_kernelPK6__halfS1_PS_iiiff_param_5,
	.param .f32 _Z11gemm_kernelPK6__halfS1_PS_iiiff_param_6,
	.param .f32 _Z11gemm_kernelPK6__halfS1_PS_iiiff_param_7
)
{
	.reg .pred 	%p<33>;
	.reg .b16 	%rs<29>;
	.reg .b32 	%r<178>;
	.reg .b32 	%f<52>;
	.reg .b64 	%rd<26>;

	ld.param.u64 	%rd5, [_Z11gemm_kernelPK6__halfS1_PS_iiiff_param_0];
	ld.param.u64 	%rd6, [_Z11gemm_kernelPK6__halfS1_PS_iiiff_param_1];
	ld.param.u32 	%r73, [_Z11gemm_kernelPK6__halfS1_PS_iiiff_param_3];
	ld.param.u32 	%r74, [_Z11gemm_kernelPK6__halfS1_PS_iiiff_param_4];
	ld.param.u32 	%r75, [_Z11gemm_kernelPK6__halfS1_PS_iiiff_param_5];
	cvta.to.global.u64 	%rd1, %rd5;
	cvta.to.global.u64 	%rd2, %rd6;
	mov.u32 	%r76, %ctaid.x;
	shl.b32 	%r1, %r76, 4;
	mov.u32 	%r77, %ctaid.y;
	shl.b32 	%r2, %r77, 4;
	mov.u32 	%r3, %tid.x;
	and.b32  	%r177, %r3, 31;
	setp.lt.s32 	%p1, %r75, 1;
	mov.f32 	%f44, 0f00000000;
	mov.f32 	%f45, %f44;
	mov.f32 	%f46, %f44;
	mov.f32 	%f47, %f44;
	mov.f32 	%f48, %f44;
	mov.f32 	%f49, %f44;
	mov.f32 	%f50, %f44;
	mov.f32 	%f51, %f44;
	@%p1 bra 	$L__BB0_23;
	mov.f32 	%f44, 0f00000000;
	// begin inline asm
	{  cvt.rn.f16.f32 %rs18, %f44;}

	// end inline asm
	and.b32  	%r5, %r3, 15;
	add.s32 	%r6, %r5, %r2;
	or.b32  	%r79, %r177, 96;
	shr.u32 	%r80, %r79, 4;
	add.s32 	%r7, %r80, %r1;
	mad.lo.s32 	%r8, %r75, %r7, %r5;
	shl.b32 	%r9, %r75, 3;
	or.b32  	%r81, %r177, 64;
	shr.u32 	%r82, %r81, 4;
	add.s32 	%r10, %r82, %r1;
	mad.lo.s32 	%r11, %r75, %r10, %r5;
	or.b32  	%r83, %r177, 32;
	shr.u32 	%r84, %r83, 4;
	add.s32 	%r12, %r84, %r1;
	shr.u32 	%r85, %r177, 4;
	add.s32 	%r13, %r85, %r1;
	mov.b32 	%r159, 0;
$L__BB0_2:
	shl.b32 	%r86, %r177, 1;
	or.b32  	%r87, %r86, 64;
	and.b32  	%r88, %r87, 96;
	shl.b32 	%r89, %r5, 1;
	or.b32  	%r90, %r88, %r89;
	mov.u32 	%r91, smemRaw;
	add.s32 	%r165, %r91, %r90;
	or.b32  	%r92, %r86, 192;
	and.b32  	%r93, %r92, 224;
	or.b32  	%r94, %r93, %r89;
	add.s32 	%r169, %r91, %r94;
	or.b32  	%r95, %r86, 128;
	and.b32  	%r96, %r95, 160;
	or.b32  	%r97, %r96, %r89;
	add.s32 	%r166, %r91, %r97;
	and.b32  	%r98, %r86, 32;
	or.b32  	%r99, %r98, %r89;
	add.s32 	%r162, %r91, %r99;
	add.s32 	%r19, %r5, %r159;
	add.s32 	%r171, %r8, %r159;
	add.s32 	%r168, %r11, %r159;
	mad.lo.s32 	%r164, %r75, %r12, %r19;
	mad.lo.s32 	%r161, %r75, %r13, %r19;
	mov.u32 	%r160, %r13;
	mov.u32 	%r163, %r12;
	mov.u32 	%r167, %r10;
	mov.u32 	%r170, %r7;
	mov.u32 	%r172, %r177;
$L__BB0_3:
	setp.ge.s32 	%p2, %r19, %r75;
	setp.ge.s32 	%p3, %r160, %r73;
	or.pred  	%p4, %p2, %p3;
	mov.u16 	%rs21, %rs18;
	@%p4 bra 	$L__BB0_5;
	mul.wide.s32 	%rd7, %r161, 2;
	add.s64 	%rd8, %rd1, %rd7;
	ld.global.u16 	%rs21, [%rd8];
$L__BB0_5:
	st.shared.u16 	[%r162], %rs21;
	setp.ge.s32 	%p6, %r163, %r73;
	or.pred  	%p7, %p2, %p6;
	mov.u16 	%rs22, %rs18;
	@%p7 bra 	$L__BB0_7;
	mul.wide.s32 	%rd9, %r164, 2;
	add.s64 	%rd10, %rd1, %rd9;
	ld.global.u16 	%rs22, [%rd10];
$L__BB0_7:
	st.shared.u16 	[%r165], %rs22;
	setp.ge.s32 	%p9, %r167, %r73;
	or.pred  	%p10, %p2, %p9;
	mov.u16 	%rs23, %rs18;
	@%p10 bra 	$L__BB0_9;
	mul.wide.s32 	%rd11, %r168, 2;
	add.s64 	%rd12, %rd1, %rd11;
	ld.global.u16 	%rs23, [%rd12];
$L__BB0_9:
	st.shared.u16 	[%r166], %rs23;
	setp.ge.s32 	%p12, %r170, %r73;
	or.pred  	%p13, %p2, %p12;
	mov.u16 	%rs24, %rs18;
	@%p13 bra 	$L__BB0_11;
	mul.wide.s32 	%rd13, %r171, 2;
	add.s64 	%rd14, %rd1, %rd13;
	ld.global.u16 	%rs24, [%rd14];
$L__BB0_11:
	st.shared.u16 	[%r169], %rs24;
	add.s32 	%r37, %r172, 128;
	add.s32 	%r171, %r171, %r9;
	add.s32 	%r170, %r170, 8;
	add.s32 	%r169, %r169, 256;
	add.s32 	%r168, %r168, %r9;
	add.s32 	%r167, %r167, 8;
	add.s32 	%r166, %r166, 256;
	add.s32 	%r165, %r165, 256;
	add.s32 	%r164, %r164, %r9;
	add.s32 	%r163, %r163, 8;
	add.s32 	%r162, %r162, 256;
	add.s32 	%r161, %r161, %r9;
	add.s32 	%r160, %r160, 8;
	setp.lt.u32 	%p14, %r172, 128;
	mov.u32 	%r172, %r37;
	@%p14 bra 	$L__BB0_3;
	mov.u32 	%r173, %r177;
$L__BB0_13:
	setp.ge.s32 	%p15, %r6, %r74;
	shr.u32 	%r100, %r173, 4;
	add.s32 	%r51, %r100, %r159;
	setp.ge.s32 	%p16, %r51, %r75;
	or.pred  	%p17, %p15, %p16;
	mov.u16 	%rs25, %rs18;
	@%p17 bra 	$L__BB0_15;
	mad.lo.s32 	%r101, %r51, %r74, %r6;
	mul.wide.s32 	%rd15, %r101, 2;
	add.s64 	%rd16, %rd2, %rd15;
	ld.global.u16 	%rs25, [%rd16];
$L__BB0_15:
	setp.ge.s32 	%p18, %r6, %r74;
	and.b32  	%r102, %r173, 240;
	or.b32  	%r103, %r5, %r102;
	shl.b32 	%r104, %r103, 1;
	mov.u32 	%r105, smemRaw;
	add.s32 	%r106, %r105, %r104;
	st.shared.u16 	[%r106+512], %rs25;
	add.s32 	%r52, %r173, 32;
	shr.u32 	%r107, %r52, 4;
	add.s32 	%r53, %r107, %r159;
	setp.ge.s32 	%p19, %r53, %r75;
	or.pred  	%p20, %p18, %p19;
	mov.u16 	%rs26, %rs18;
	@%p20 bra 	$L__BB0_17;
	mad.lo.s32 	%r109, %r53, %r74, %r6;
	mul.wide.s32 	%rd17, %r109, 2;
	add.s64 	%rd18, %rd2, %rd17;
	ld.global.u16 	%rs26, [%rd18];
$L__BB0_17:
	setp.ge.s32 	%p21, %r6, %r74;
	and.b32  	%r110, %r52, 240;
	or.b32  	%r111, %r5, %r110;
	shl.b32 	%r112, %r111, 1;
	add.s32 	%r114, %r105, %r112;
	st.shared.u16 	[%r114+512], %rs26;
	add.s32 	%r54, %r173, 64;
	shr.u32 	%r115, %r54, 4;
	add.s32 	%r55, %r115, %r159;
	setp.ge.s32 	%p22, %r55, %r75;
	or.pred  	%p23, %p21, %p22;
	mov.u16 	%rs27, %rs18;
	@%p23 bra 	$L__BB0_19;
	mad.lo.s32 	%r116, %r55, %r74, %r6;
	mul.wide.s32 	%rd19, %r116, 2;
	add.s64 	%rd20, %rd2, %rd19;
	ld.global.u16 	%rs27, [%rd20];
$L__BB0_19:
	setp.ge.s32 	%p24, %r6, %r74;
	and.b32  	%r117, %r54, 240;
	or.b32  	%r118, %r5, %r117;
	shl.b32 	%r119, %r118, 1;
	add.s32 	%r121, %r105, %r119;
	st.shared.u16 	[%r121+512], %rs27;
	add.s32 	%r56, %r173, 96;
	shr.u32 	%r122, %r56, 4;
	add.s32 	%r57, %r122, %r159;
	setp.ge.s32 	%p25, %r57, %r75;
	or.pred  	%p26, %p24, %p25;
	mov.u16 	%rs28, %rs18;
	@%p26 bra 	$L__BB0_21;
	mad.lo.s32 	%r123, %r57, %r74, %r6;
	mul.wide.s32 	%rd21, %r123, 2;
	add.s64 	%rd22, %rd2, %rd21;
	ld.global.u16 	%rs28, [%rd22];
$L__BB0_21:
	and.b32  	%r124, %r56, 240;
	or.b32  	%r125, %r5, %r124;
	shl.b32 	%r126, %r125, 1;
	add.s32 	%r128, %r105, %r126;
	st.shared.u16 	[%r128+512], %rs28;
	add.s32 	%r58, %r173, 128;
	setp.lt.u32 	%p27, %r173, 128;
	mov.u32 	%r173, %r58;
	@%p27 bra 	$L__BB0_13;
	bar.sync 	0;
	mov.u32 	%r129, smemRaw;
	mov.b32 	%r130, 16;
	wmma.load.a.sync.aligned.row.m16n16k16.shared.f16 	{%r131, %r132, %r133, %r134, %r135, %r136, %r137, %r138}, [%r129], %r130;
	add.s32 	%r139, %r129, 512;
	wmma.load.b.sync.aligned.row.m16n16k16.shared.f16 	{%r140, %r141, %r142, %r143, %r144, %r145, %r146, %r147}, [%r139], %r130;
	wmma.mma.sync.aligned.row.row.m16n16k16.f32.f32 {%f51, %f50, %f49, %f48, %f47, %f46, %f45, %f44}, {%r131, %r132, %r133, %r134, %r135, %r136, %r137, %r138}, {%r140, %r141, %r142, %r143, %r144, %r145, %r146, %r147}, {%f51, %f50, %f49, %f48, %f47, %f46, %f45, %f44};
	bar.sync 	0;
	add.s32 	%r159, %r159, 16;
	setp.lt.s32 	%p28, %r159, %r75;
	@%p28 bra 	$L__BB0_2;
$L__BB0_23:
	ld.param.u64 	%rd25, [_Z11gemm_kernelPK6__halfS1_PS_iiiff_param_2];
	mov.u32 	%r148, smemRaw;
	add.s32 	%r149, %r148, 1024;
	mov.b32 	%r150, 16;
	wmma.store.d.sync.aligned.row.m16n16k16.shared.f32 	[%r149], {%f51, %f50, %f49, %f48, %f47, %f46, %f45, %f44}, %r150;
	bar.sync 	0;
	and.b32  	%r151, %r3, 15;
	add.s32 	%r60, %r151, %r2;
	shr.u32 	%r152, %r177, 4;
	shl.b32 	%r153, %r152, 6;
	shl.b32 	%r154, %r3, 2;
	and.b32  	%r155, %r154, 60;
	or.b32  	%r156, %r153, %r155;
	add.s32 	%r176, %r149, %r156;
	add.s32 	%r174, %r152, %r1;
	mad.lo.s32 	%r157, %r74, %r174, %r2;
	add.s32 	%r175, %r157, %r151;
	shl.b32 	%r64, %r74, 1;
	cvta.to.global.u64 	%rd3, %rd25;
$L__BB0_24:
	setp.ge.s32 	%p29, %r60, %r74;
	setp.ge.s32 	%p30, %r174, %r73;
	or.pred  	%p31, %p30, %p29;
	@%p31 bra 	$L__BB0_26;
	ld.param.f32 	%f35, [_Z11gemm_kernelPK6__halfS1_PS_iiiff_param_7];
	ld.param.f32 	%f34, [_Z11gemm_kernelPK6__halfS1_PS_iiiff_param_6];
	ld.shared.f32 	%f32, [%r176];
	mul.wide.s32 	%rd23, %r175, 2;
	add.s64 	%rd24, %rd3, %rd23;
	ld.global.u16 	%rs19, [%rd24];
	// begin inline asm
	{  cvt.f32.f16 %f30, %rs19;}

	// end inline asm
	mul.f32 	%f33, %f35, %f30;
	fma.rn.f32 	%f31, %f34, %f32, %f33;
	// begin inline asm
	{  cvt.rn.f16.f32 %rs20, %f31;}

	// end inline asm
	st.global.u16 	[%rd24], %rs20;
$L__BB0_26:
	add.s32 	%r69, %r177, 32;
	add.s32 	%r176, %r176, 128;
	add.s32 	%r175, %r175, %r64;
	add.s32 	%r174, %r174, 2;
	setp.lt.u32 	%p32, %r177, 224;
	mov.u32 	%r177, %r69;
	@%p32 bra 	$L__BB0_24;
	ret;

}


// ===== COMPILED SASS (sm_100) =====

	.target	sm_100

	.elftype	@"ET_EXEC"


//--------------------- .note.nv.tkinfo           --------------------------
	.section	.note.nv.tkinfo,"",@"SHT_NOTE"
	.sectionflags	@"SHF_NOTE_NV_TKINFO"
	.tkinfo
        /*0018*/ 	.word	0x00000002
        /*0030*/ 	.string	""
        /*0030*/ 	.string	"ptxas"
        /*0030*/ 	.string	"Cuda compilation tools, release 13.0, V13.0.88"
        /*0030*/ 	.string	"Build cuda_13.0.r13.0/compiler.36424714_0"
        /*0030*/ 	.string	"-arch sm_100 -m 64 "



//--------------------- .note.nv.cuinfo           --------------------------
	.section	.note.nv.cuinfo,"",@"SHT_NOTE"
	.sectionflags	@"SHF_NOTE_NV_CUINFO"
        /*0018*/ 	.short	0x0002
        /*001a*/ 	.short	0x0064
        /*001c*/ 	.short	0x0082
	.zero		2


//--------------------- .nv.info                  --------------------------
	.section	.nv.info,"",@"SHT_CUDA_INFO"
	.align	4


	//----- nvinfo : EIATTR_REGCOUNT
	.align		4
        /*0000*/ 	.byte	0x04, 0x2f
        /*0002*/ 	.short	(.L_1 - .L_0)
	.align		4
.L_0:
        /*0004*/ 	.word	index@(_Z11gemm_kernelPK6__halfS1_PS_iiiff)
        /*0008*/ 	.word	0x00000028


	//----- nvinfo : EIATTR_FRAME_SIZE
	.align		4
.L_1:
        /*000c*/ 	.byte	0x04, 0x11
        /*000e*/ 	.short	(.L_3 - .L_2)
	.align		4
.L_2:
        /*0010*/ 	.word	index@(_Z11gemm_kernelPK6__halfS1_PS_iiiff)
        /*0014*/ 	.word	0x00000000


	//----- nvinfo : EIATTR_MIN_STACK_SIZE
	.align		4
.L_3:
        /*0018*/ 	.byte	0x04, 0x12
        /*001a*/ 	.short	(.L_5 - .L_4)
	.align		4
.L_4:
        /*001c*/ 	.word	index@(_Z11gemm_kernelPK6__halfS1_PS_iiiff)
        /*0020*/ 	.word	0x00000000
.L_5:


//--------------------- .nv.compat                --------------------------
	.section	.nv.compat,"",@"SHT_CUDA_COMPAT_INFO"
	.align	4
        /*0000*/ 	.byte	0x02, 0x09, 0x00, 0x00, 0x02, 0x02, 0x01, 0x00, 0x02, 0x05, 0x05, 0x00, 0x03, 0x07, 0x01, 0x01
        /*0010*/ 	.byte	0x02, 0x03, 0x00, 0x00, 0x02, 0x06, 0x01, 0x00, 0x04, 0x0b, 0x08, 0x00, 0x09, 0x00, 0x00, 0x00
        /*0020*/ 	.byte	0x00, 0x00, 0x00, 0x00


//--------------------- .nv.info._Z11gemm_kernelPK6__halfS1_PS_iiiff --------------------------
	.section	.nv.info._Z11gemm_kernelPK6__halfS1_PS_iiiff,"",@"SHT_CUDA_INFO"
	.sectionflags	@""
	.align	4


	//----- nvinfo : EIATTR_CUDA_API_VERSION
	.align		4
        /*0000*/ 	.byte	0x04, 0x37
        /*0002*/ 	.short	(.L_7 - .L_6)
.L_6:
        /*0004*/ 	.word	0x00000082


	//----- nvinfo : EIATTR_KPARAM_INFO
	.align		4
.L_7:
        /*0008*/ 	.byte	0x04, 0x17
        /*000a*/ 	.short	(.L_9 - .L_8)
.L_8:
        /*000c*/ 	.word	0x00000000
        /*0010*/ 	.short	0x0007
        /*0012*/ 	.short	0x0028
        /*0014*/ 	.byte	0x00, 0xf0, 0x11, 0x00


	//----- nvinfo : EIATTR_KPARAM_INFO
	.align		4
.L_9:
        /*0018*/ 	.byte	0x04, 0x17
        /*001a*/ 	.short	(.L_11 - .L_10)
.L_10:
        /*001c*/ 	.word	0x00000000
        /*0020*/ 	.short	0x0006
        /*0022*/ 	.short	0x0024
        /*0024*/ 	.byte	0x00, 0xf0, 0x11, 0x00


	//----- nvinfo : EIATTR_KPARAM_INFO
	.align		4
.L_11:
        /*0028*/ 	.byte	0x04, 0x17
        /*002a*/ 	.short	(.L_13 - .L_12)
.L_12:
        /*002c*/ 	.word	0x00000000
        /*0030*/ 	.short	0x0005
        /*0032*/ 	.short	0x0020
        /*0034*/ 	.byte	0x00, 0xf0, 0x11, 0x00


	//----- nvinfo : EIATTR_KPARAM_INFO
	.align		4
.L_13:
        /*0038*/ 	.byte	0x04, 0x17
        /*003a*/ 	.short	(.L_15 - .L_14)
.L_14:
        /*003c*/ 	.word	0x00000000
        /*0040*/ 	.short	0x0004
        /*0042*/ 	.short	0x001c
        /*0044*/ 	.byte	0x00, 0xf0, 0x11, 0x00


	//----- nvinfo : EIATTR_KPARAM_INFO
	.align		4
.L_15:
        /*0048*/ 	.byte	0x04, 0x17
        /*004a*/ 	.short	(.L_17 - .L_16)
.L_16:
        /*004c*/ 	.word	0x00000000
        /*0050*/ 	.short	0x0003
        /*0052*/ 	.short	0x0018
        /*0054*/ 	.byte	0x00, 0xf0, 0x11, 0x00


	//----- nvinfo : EIATTR_KPARAM_INFO
	.align		4
.L_17:
        /*0058*/ 	.byte	0x04, 0x17
        /*005a*/ 	.short	(.L_19 - .L_18)
.L_18:
        /*005c*/ 	.word	0x00000000
        /*0060*/ 	.short	0x0002
        /*0062*/ 	.short	0x0010
        /*0064*/ 	.byte	0x00, 0xf5, 0x21, 0x00


	//----- nvinfo : EIATTR_KPARAM_INFO
	.align		4
.L_19:
        /*0068*/ 	.byte	0x04, 0x17
        /*006a*/ 	.short	(.L_21 - .L_20)
.L_20:
        /*006c*/ 	.word	0x00000000
        /*0070*/ 	.short	0x0001
        /*0072*/ 	.short	0x0008
        /*0074*/ 	.byte	0x00, 0xf5, 0x21, 0x00


	//----- nvinfo : EIATTR_KPARAM_INFO
	.align		4
.L_21:
        /*0078*/ 	.byte	0x04, 0x17
        /*007a*/ 	.short	(.L_23 - .L_22)
.L_22:
        /*007c*/ 	.word	0x00000000
        /*0080*/ 	.short	0x0000
        /*0082*/ 	.short	0x0000
        /*0084*/ 	.byte	0x00, 0xf5, 0x21, 0x00


	//----- nvinfo : EIATTR_SPARSE_MMA_MASK
	.align		4
.L_23:
        /*0088*/ 	.byte	0x03, 0x50
        /*008a*/ 	.short	0x0000


	//----- nvinfo : EIATTR_WMMA_USED
	.align		4
        /*008c*/ 	.byte	0x01, 0x2b
	.zero		2


	//----- nvinfo : EIATTR_MAXREG_COUNT
	.align		4
        /*0090*/ 	.byte	0x03, 0x1b
        /*0092*/ 	.short	0x00ff


	//----- nvinfo : EIATTR_NUM_BARRIERS
	.align		4
        /*0094*/ 	.byte	0x02, 0x4c
        /*0096*/ 	.byte	0x01
	.zero		1


	//----- nvinfo : EIATTR_MERCURY_ISA_VERSION
	.align		4
        /*0098*/ 	.byte	0x03, 0x5f
        /*009a*/ 	.short	0x0101


	//----- nvinfo : EIATTR_VRC_CTA_INIT_COUNT
	.align		4
        /*009c*/ 	.byte	0x02, 0x4a
	.zero		1
	.zero		1


	//----- nvinfo : EIATTR_EXIT_INSTR_OFFSETS
	.align		4
        /*00a0*/ 	.byte	0x04, 0x1c
        /*00a2*/ 	.short	(.L_25 - .L_24)


	//   ....[0]....
.L_24:
        /*00a4*/ 	.word	0x00000e40


	//----- nvinfo : EIATTR_CRS_STACK_SIZE
	.align		4
.L_25:
        /*00a8*/ 	.byte	0x04, 0x1e
        /*00aa*/ 	.short	(.L_27 - .L_26)
.L_26:
        /*00ac*/ 	.word	0x00000000


	//----- nvinfo : EIATTR_CBANK_PARAM_SIZE
	.align		4
.L_27:
        /*00b0*/ 	.byte	0x03, 0x19
        /*00b2*/ 	.short	0x002c


	//----- nvinfo : EIATTR_PARAM_CBANK
	.align		4
        /*00b4*/ 	.byte	0x04, 0x0a
        /*00b6*/ 	.short	(.L_29 - .L_28)
	.align		4
.L_28:
        /*00b8*/ 	.word	index@(.nv.constant0._Z11gemm_kernelPK6__halfS1_PS_iiiff)
        /*00bc*/ 	.short	0x0380
        /*00be*/ 	.short	0x002c


	//----- nvinfo : EIATTR_SW_WAR
	.align		4
.L_29:
        /*00c0*/ 	.byte	0x04, 0x36
        /*00c2*/ 	.short	(.L_31 - .L_30)
.L_30:
        /*00c4*/ 	.word	0x00000008
.L_31:


//--------------------- .nv.callgraph             --------------------------
	.section	.nv.callgraph,"",@"SHT_CUDA_CALLGRAPH"
	.align	4
	.sectionentsize	8
	.align		4
        /*0000*/ 	.word	0x00000000
	.align		4
        /*0004*/ 	.word	0xffffffff
	.align		4
        /*0008*/ 	.word	0x00000000
	.align		4
        /*000c*/ 	.word	0xfffffffe
	.align		4
        /*0010*/ 	.word	0x00000000
	.align		4
        /*0014*/ 	.word	0xfffffffd
	.align		4
        /*0018*/ 	.word	0x00000000
	.align		4
        /*001c*/ 	.word	0xfffffffc


//--------------------- .text._Z11gemm_kernelPK6__halfS1_PS_iiiff --------------------------
	.section	.text._Z11gemm_kernelPK6__halfS1_PS_iiiff,"ax",@progbits
	.align	128
        .global         _Z11gemm_kernelPK6__halfS1_PS_iiiff
        .type           _Z11gemm_kernelPK6__halfS1_PS_iiiff,@function
        .size           _Z11gemm_kernelPK6__halfS1_PS_iiiff,(.L_x_8 - _Z11gemm_kernelPK6__halfS1_PS_iiiff)
        .other          _Z11gemm_kernelPK6__halfS1_PS_iiiff,@"STO_CUDA_ENTRY STV_DEFAULT"
_Z11gemm_kernelPK6__halfS1_PS_iiiff:
.text._Z11gemm_kernelPK6__halfS1_PS_iiiff:
[----:B------:R-:W-:Y:S01]  /*0000*/  LDC R1, c[0x0][0x37c] ;  /* 0x0000df00ff017b82 */ /* 0x000fe20000000800 */
[----:B------:R-:W0:Y:S01]  /*0010*/  S2R R5, SR_TID.X ;  /* 0x0000000000057919 */ /* 0x000e220000002100 */
[----:B------:R-:W1:Y:S06]  /*0020*/  LDCU UR4, c[0x0][0x3a0] ;  /* 0x00007400ff0477ac */ /* 0x000e6c0008000800 */
[----:B------:R-:W2:Y:S01]  /*0030*/  S2UR UR5, SR_CTAID.X ;  /* 0x00000000000579c3 */ /* 0x000ea20000002500 */
[----:B------:R-:W-:Y:S02]  /*0040*/  CS2R R14, SRZ ;  /* 0x00000000000e7805 */ /* 0x000fe4000001ff00 */
[----:B------:R-:W-:-:S02]  /*0050*/  CS2R R12, SRZ ;  /* 0x00000000000c7805 */ /* 0x000fc4000001ff00 */
[----:B------:R-:W-:Y:S02]  /*0060*/  CS2R R10, SRZ ;  /* 0x00000000000a7805 */ /* 0x000fe4000001ff00 */
[----:B------:R-:W-:Y:S01]  /*0070*/  CS2R R8, SRZ ;  /* 0x0000000000087805 */ /* 0x000fe2000001ff00 */
[----:B------:R-:W3:Y:S01]  /*0080*/  LDCU.64 UR10, c[0x0][0x358] ;  /* 0x00006b00ff0a77ac */ /* 0x000ee20008000a00 */
[----:B------:R-:W4:Y:S01]  /*0090*/  S2UR UR6, SR_CTAID.Y ;  /* 0x00000000000679c3 */ /* 0x000f220000002600 */
[----:B-1----:R-:W-:Y:S02]  /*00a0*/  UISETP.GE.AND UP0, UPT, UR4, 0x1, UPT ;  /* 0x000000010400788c */ /* 0x002fe4000bf06270 */
[----:B--2---:R-:W-:Y:S01]  /*00b0*/  USHF.L.U32 UR5, UR5, 0x4, URZ ;  /* 0x0000000405057899 */ /* 0x004fe200080006ff */
[----:B0-----:R-:W-:Y:S01]  /*00c0*/  LOP3.LUT R5, R5, 0x1f, RZ, 0xc0, !PT ;  /* 0x0000001f05057812 */ /* 0x001fe200078ec0ff */
[----:B----4-:R-:W-:-:S05]  /*00d0*/  USHF.L.U32 UR6, UR6, 0x4, URZ ;  /* 0x0000000406067899 */ /* 0x010fca00080006ff */
[----:B---3--:R-:W-:Y:S07]  /*00e0*/  BRA.U !UP0, `(.L_x_0) ;  /* 0x0000000908987547 */ /* 0x008fee000b800000 */
[C---:B------:R-:W-:Y:S01]  /*00f0*/  LOP3.LUT R3, R5.reuse, 0x60, RZ, 0xfc, !PT ;  /* 0x0000006005037812 */ /* 0x040fe200078efcff */
[----:B------:R-:W-:Y:S01]  /*0100*/  IMAD.MOV.U32 R15, RZ, RZ, RZ ;  /* 0x000000ffff0f7224 */ /* 0x000fe200078e00ff */
[C---:B------:R-:W-:Y:S01]  /*0110*/  LOP3.LUT R2, R5.reuse, 0x40, RZ, 0xfc, !PT ;  /* 0x0000004005027812 */ /* 0x040fe200078efcff */
[----:B------:R-:W-:Y:S01]  /*0120*/  UMOV UR4, URZ ;  /* 0x000000ff00047c82 */ /* 0x000fe20008000000 */
[C---:B------:R-:W-:Y:S02]  /*0130*/  LOP3.LUT R0, R5.reuse, 0x20, RZ, 0xfc, !PT ;  /* 0x0000002005007812 */ /* 0x040fe400078efcff */
[----:B------:R-:W-:Y:S02]  /*0140*/  LEA.HI R4, R5, UR5, RZ, 0x1c ;  /* 0x0000000505047c11 */ /* 0x000fe4000f8fe0ff */
[----:B------:R-:W-:Y:S02]  /*0150*/  LEA.HI R3, R3, UR5, RZ, 0x1c ;  /* 0x0000000503037c11 */ /* 0x000fe4000f8fe0ff */
[----:B------:R-:W-:-:S02]  /*0160*/  LEA.HI R2, R2, UR5, RZ, 0x1c ;  /* 0x0000000502027c11 */ /* 0x000fc4000f8fe0ff */
[----:B------:R-:W-:-:S07]  /*0170*/  LEA.HI R0, R0, UR5, RZ, 0x1c ;  /* 0x0000000500007c11 */ /* 0x000fce000f8fe0ff */
.L_x_5:
[----:B------:R-:W0:Y:S01]  /*0180*/  S2R R7, SR_TID.X ;  /* 0x0000000000077919 */ /* 0x000e220000002100 */
[----:B------:R-:W1:Y:S01]  /*0190*/  S2UR UR8, SR_CgaCtaId ;  /* 0x00000000000879c3 */ /* 0x000e620000008800 */
[----:B------:R-:W2:Y:S01]  /*01a0*/  LDCU UR13, c[0x0][0x3a0] ;  /* 0x00007400ff0d77ac */ /* 0x000ea20008000800 */
[----:B------:R-:W-:Y:S01]  /*01b0*/  IMAD.SHL.U32 R6, R5, 0x2, RZ ;  /* 0x0000000205067824 */ /* 0x000fe200078e00ff */
[----:B------:R-:W-:Y:S01]  /*01c0*/  BSSY.RECONVERGENT B0, `(.L_x_1) ;  /* 0x0000047000007945 */ /* 0x000fe20003800200 */
[----:B------:R-:W-:Y:S01]  /*01d0*/  IMAD.MOV.U32 R30, RZ, RZ, R5 ;  /* 0x000000ffff1e7224 */ /* 0x000fe200078e0005 */
[----:B------:R-:W3:Y:S02]  /*01e0*/  LDCU UR12, c[0x0][0x3a0] ;  /* 0x00007400ff0c77ac */ /* 0x000ee40008000800 */
[C---:B------:R-:W-:Y:S02]  /*01f0*/  LOP3.LUT R19, R6.reuse, 0x80, RZ, 0xfc, !PT ;  /* 0x0000008006137812 */ /* 0x040fe400078efcff */
[----:B------:R-:W-:Y:S01]  /*0200*/  LOP3.LUT R17, R6, 0xc0, RZ, 0xfc, !PT ;  /* 0x000000c006117812 */ /* 0x000fe200078efcff */
[----:B------:R-:W-:Y:S01]  /*0210*/  UMOV UR7, 0x400 ;  /* 0x0000040000077882 */ /* 0x000fe20000000000 */
[----:B------:R-:W4:Y:S01]  /*0220*/  LDCU UR9, c[0x0][0x398] ;  /* 0x00007300ff0977ac */ /* 0x000f220008000800 */
[----:B-1----:R-:W-:Y:S01]  /*0230*/  ULEA UR7, UR8, UR7, 0x18 ;  /* 0x0000000708077291 */ /* 0x002fe2000f8ec0ff */
[----:B0-----:R-:W-:-:S02]  /*0240*/  LOP3.LUT R21, R7, 0xf, RZ, 0xc0, !PT ;  /* 0x0000000f07157812 */ /* 0x001fc400078ec0ff */
[----:B------:R-:W-:-:S03]  /*0250*/  LOP3.LUT R7, R6, 0x40, RZ, 0xfc, !PT ;  /* 0x0000004006077812 */ /* 0x000fc600078efcff */
[----:B------:R-:W-:Y:S02]  /*0260*/  IMAD.SHL.U32 R16, R21, 0x2, RZ ;  /* 0x0000000215107824 */ /* 0x000fe400078e00ff */
[----:B--2---:R-:W-:-:S03]  /*0270*/  IMAD R37, R3, UR13, R21 ;  /* 0x0000000d03257c24 */ /* 0x004fc6000f8e0215 */
[----:B------:R-:W-:Y:S01]  /*0280*/  LOP3.LUT R31, R16, 0xa0, R19, 0xf8, !PT ;  /* 0x000000a0101f7812 */ /* 0x000fe200078ef813 */
[----:B------:R-:W-:Y:S01]  /*0290*/  IMAD R19, R2, UR13, R21 ;  /* 0x0000000d02137c24 */ /* 0x000fe2000f8e0215 */
[C---:B------:R-:W-:Y:S01]  /*02a0*/  LOP3.LUT R33, R16.reuse, 0xe0, R17, 0xf8, !PT ;  /* 0x000000e010217812 */ /* 0x040fe200078ef811 */
[----:B------:R-:W-:Y:S01]  /*02b0*/  VIADD R21, R21, UR4 ;  /* 0x0000000415157c36 */ /* 0x000fe20008000000 */
[C---:B------:R-:W-:Y:S01]  /*02c0*/  LOP3.LUT R18, R16.reuse, 0x20, R6, 0xf8, !PT ;  /* 0x0000002010127812 */ /* 0x040fe200078ef806 */
[----:B------:R-:W-:Y:S01]  /*02d0*/  IMAD.MOV.U32 R17, RZ, RZ, R2 ;  /* 0x000000ffff117224 */ /* 0x000fe200078e0002 */
[----:B------:R-:W-:Y:S01]  /*02e0*/  LOP3.LUT R32, R16, 0x60, R7, 0xf8, !PT ;  /* 0x0000006010207812 */ /* 0x000fe200078ef807 */
[----:B------:R-:W-:Y:S01]  /*02f0*/  IMAD.MOV.U32 R7, RZ, RZ, R4 ;  /* 0x000000ffff077224 */ /* 0x000fe200078e0004 */
[----:B---3--:R-:W-:Y:S01]  /*0300*/  ISETP.GE.AND P0, PT, R21, UR12, PT ;  /* 0x0000000c15007c0c */ /* 0x008fe2000bf06270 */
[----:B------:R-:W-:Y:S01]  /*0310*/  IMAD.MOV.U32 R16, RZ, RZ, R0 ;  /* 0x000000ffff107224 */ /* 0x000fe200078e0000 */
[----:B------:R-:W-:Y:S01]  /*0320*/  IADD3 R32, PT, PT, R32, UR7, RZ ;  /* 0x0000000720207c10 */ /* 0x000fe2000fffe0ff */
[----:B------:R-:W-:-:S02]  /*0330*/  IMAD.MOV.U32 R6, RZ, RZ, R3 ;  /* 0x000000ffff067224 */ /* 0x000fc400078e0003 */
[----:B------:R-:W-:Y:S02]  /*0340*/  VIADD R37, R37, UR4 ;  /* 0x0000000425257c36 */ /* 0x000fe40008000000 */
[----:B------:R-:W-:Y:S02]  /*0350*/  VIADD R19, R19, UR4 ;  /* 0x0000000413137c36 */ /* 0x000fe40008000000 */
[--C-:B------:R-:W-:Y:S02]  /*0360*/  IMAD R29, R0, UR12, R21.reuse ;  /* 0x0000000c001d7c24 */ /* 0x100fe4000f8e0215 */
[----:B------:R-:W-:Y:S02]  /*0370*/  IMAD R28, R4, UR12, R21 ;  /* 0x0000000c041c7c24 */ /* 0x000fe4000f8e0215 */
[----:B------:R-:W-:Y:S02]  /*0380*/  VIADD R33, R33, UR7 ;  /* 0x0000000721217c36 */ /* 0x000fe40008000000 */
[----:B------:R-:W-:-:S02]  /*0390*/  VIADD R31, R31, UR7 ;  /* 0x000000071f1f7c36 */ /* 0x000fc40008000000 */
[----:B----4-:R-:W-:-:S07]  /*03a0*/  VIADD R18, R18, UR7 ;  /* 0x0000000712127c36 */ /* 0x010fce0008000000 */
.L_x_2:
[----:B------:R-:W-:Y:S02]  /*03b0*/  ISETP.GE.OR P2, PT, R16, UR9, P0 ;  /* 0x0000000910007c0c */ /* 0x000fe40008746670 */
[----:B------:R-:W-:Y:S02]  /*03c0*/  ISETP.GE.OR P1, PT, R7, UR9, P0 ;  /* 0x0000000907007c0c */ /* 0x000fe40008726670 */
[----:B------:R-:W-:Y:S02]  /*03d0*/  ISETP.GE.OR P3, PT, R17, UR9, P0 ;  /* 0x0000000911007c0c */ /* 0x000fe40008766670 */
[----:B------:R-:W-:Y:S02]  /*03e0*/  ISETP.GE.OR P4, PT, R6, UR9, P0 ;  /* 0x0000000906007c0c */ /* 0x000fe40008786670 */
[----:B------:R-:W-:-:S05]  /*03f0*/  PRMT R35, RZ, 0x7610, R35 ;  /* 0x00007610ff237816 */ /* 0x000fca0000000023 */
[----:B------:R-:W0:Y:S08]  /*0400*/  @!P2 LDC.64 R20, c[0x0][0x380] ;  /* 0x0000e000ff14ab82 */ /* 0x000e300000000a00 */
[----:B------:R-:W1:Y:S08]  /*0410*/  @!P1 LDC.64 R26, c[0x0][0x380] ;  /* 0x0000e000ff1a9b82 */ /* 0x000e700000000a00 */
[----:B------:R-:W2:Y:S08]  /*0420*/  @!P3 LDC.64 R22, c[0x0][0x380] ;  /* 0x0000e000ff16bb82 */ /* 0x000eb00000000a00 */
[----:B------:R-:W3:Y:S01]  /*0430*/  @!P4 LDC.64 R24, c[0x0][0x380] ;  /* 0x0000e000ff18cb82 */ /* 0x000ee20000000a00 */
[----:B------:R-:W-:Y:S01]  /*0440*/  PRMT R34, RZ, 0x7610, R34 ;  /* 0x00007610ff227816 */ /* 0x000fe20000000022 */
[----:B0-----:R-:W-:Y:S01]  /*0450*/  @!P2 IMAD.WIDE R20, R29, 0x2, R20 ;  /* 0x000000021d14a825 */ /* 0x001fe200078e0214 */
[----:B------:R-:W-:-:S04]  /*0460*/  PRMT R36, RZ, 0x7610, R36 ;  /* 0x00007610ff247816 */ /* 0x000fc80000000024 */
[----:B------:R0:W4:Y:S01]  /*0470*/  @!P2 LDG.E.U16 R34, desc[UR10][R20.64] ;  /* 0x0000000a1422a981 */ /* 0x000122000c1e1500 */
[----:B-1----:R-:W-:-:S05]  /*0480*/  @!P1 IMAD.WIDE R26, R28, 0x2, R26 ;  /* 0x000000021c1a9825 */ /* 0x002fca00078e021a */
[----:B------:R1:W5:Y:S01]  /*0490*/  @!P1 LDG.E.U16 R35, desc[UR10][R26.64] ;  /* 0x0000000a1a239981 */ /* 0x000362000c1e1500 */
[----:B--2---:R-:W-:Y:S01]  /*04a0*/  @!P3 IMAD.WIDE R22, R19, 0x2, R22 ;  /* 0x000000021316b825 */ /* 0x004fe200078e0216 */
[----:B0-----:R-:W-:-:S04]  /*04b0*/  PRMT R20, RZ, 0x7610, R20 ;  /* 0x00007610ff147816 */ /* 0x001fc80000000014 */
[----:B------:R-:W2:Y:S01]  /*04c0*/  @!P3 LDG.E.U16 R36, desc[UR10][R22.64] ;  /* 0x0000000a1624b981 */ /* 0x000ea2000c1e1500 */
[----:B-1----:R-:W0:Y:S01]  /*04d0*/  LDC R26, c[0x0][0x3a0] ;  /* 0x0000e800ff1a7b82 */ /* 0x002e220000000800 */
[----:B---3--:R-:W-:-:S05]  /*04e0*/  @!P4 IMAD.WIDE R24, R37, 0x2, R24 ;  /* 0x000000022518c825 */ /* 0x008fca00078e0218 */
[----:B------:R-:W3:Y:S01]  /*04f0*/  @!P4 LDG.E.U16 R20, desc[UR10][R24.64] ;  /* 0x0000000a1814c981 */ /* 0x000ee2000c1e1500 */
[C---:B------:R-:W-:Y:S01]  /*0500*/  ISETP.GE.U32.AND P1, PT, R30.reuse, 0x80, PT ;  /* 0x000000801e00780c */ /* 0x040fe20003f26070 */
[----:B------:R-:W-:Y:S01]  /*0510*/  VIADD R30, R30, 0x80 ;  /* 0x000000801e1e7836 */ /* 0x000fe20000000000 */
[----:B------:R-:W-:Y:S01]  /*0520*/  IADD3 R6, PT, PT, R6, 0x8, RZ ;  /* 0x0000000806067810 */ /* 0x000fe20007ffe0ff */
[----:B------:R-:W-:Y:S02]  /*0530*/  VIADD R17, R17, 0x8 ;  /* 0x0000000811117836 */ /* 0x000fe40000000000 */
[----:B------:R-:W-:Y:S02]  /*0540*/  VIADD R16, R16, 0x8 ;  /* 0x0000000810107836 */ /* 0x000fe40000000000 */
[----:B------:R-:W-:Y:S02]  /*0550*/  VIADD R7, R7, 0x8 ;  /* 0x0000000807077836 */ /* 0x000fe40000000000 */
[----:B0-----:R-:W-:-:S02]  /*0560*/  IMAD R37, R26, 0x8, R37 ;  /* 0x000000081a257824 */ /* 0x001fc400078e0225 */
[C---:B------:R-:W-:Y:S02]  /*0570*/  IMAD R19, R26.reuse, 0x8, R19 ;  /* 0x000000081a137824 */ /* 0x040fe400078e0213 */
[C---:B------:R-:W-:Y:S02]  /*0580*/  IMAD R29, R26.reuse, 0x8, R29 ;  /* 0x000000081a1d7824 */ /* 0x040fe400078e021d */
[----:B------:R-:W-:Y:S01]  /*0590*/  IMAD R28, R26, 0x8, R28 ;  /* 0x000000081a1c7824 */ /* 0x000fe200078e021c */
[----:B-----5:R0:W-:Y:S04]  /*05a0*/  STS.U16 [R18], R35 ;  /* 0x0000002312007388 */ /* 0x0201e80000000400 */
[----:B----4-:R1:W-:Y:S04]  /*05b0*/  STS.U16 [R32], R34 ;  /* 0x0000002220007388 */ /* 0x0103e80000000400 */
[----:B--2---:R2:W-:Y:S01]  /*05c0*/  STS.U16 [R31], R36 ;  /* 0x000000241f007388 */ /* 0x0045e20000000400 */
[----:B0-----:R-:W-:-:S02]  /*05d0*/  VIADD R18, R18, 0x100 ;  /* 0x0000010012127836 */ /* 0x001fc40000000000 */
[----:B-1----:R-:W-:Y:S01]  /*05e0*/  VIADD R32, R32, 0x100 ;  /* 0x0000010020207836 */ /* 0x002fe20000000000 */
[----:B---3--:R0:W-:Y:S01]  /*05f0*/  STS.U16 [R33], R20 ;  /* 0x0000001421007388 */ /* 0x0081e20000000400 */
[----:B--2---:R-:W-:Y:S02]  /*0600*/  VIADD R31, R31, 0x100 ;  /* 0x000001001f1f7836 */ /* 0x004fe40000000000 */
[----:B0-----:R-:W-:Y:S01]  /*0610*/  VIADD R33, R33, 0x100 ;  /* 0x0000010021217836 */ /* 0x001fe20000000000 */
[----:B------:R-:W-:Y:S06]  /*0620*/  @!P1 BRA `(.L_x_2) ;  /* 0xfffffffc00609947 */ /* 0x000fec000383ffff */
[----:B------:R-:W-:Y:S05]  /*0630*/  BSYNC.RECONVERGENT B0 ;  /* 0x0000000000007941 */ /* 0x000fea0003800200 */
.L_x_1:
[----:B------:R-:W0:Y:S01]  /*0640*/  LDC R6, c[0x0][0x3a0] ;  /* 0x0000e800ff067b82 */ /* 0x000e220000000800 */
[----:B------:R-:W-:Y:S01]  /*0650*/  BSSY.RECONVERGENT B0, `(.L_x_3) ;  /* 0x000003b000007945 */ /* 0x000fe20003800200 */
[----:B------:R-:W-:Y:S01]  /*0660*/  IMAD.MOV.U32 R24, RZ, RZ, R5 ;  /* 0x000000ffff187224 */ /* 0x000fe200078e0005 */
[----:B------:R-:W1:Y:S06]  /*0670*/  LDCU UR7, c[0x0][0x39c] ;  /* 0x00007380ff0777ac */ /* 0x000e6c0008000800 */
.L_x_4:
[----:B--2---:R-:W2:Y:S01]  /*0680*/  S2R R7, SR_TID.X ;  /* 0x0000000000077919 */ /* 0x004ea20000002100 */
[C---:B------:R-:W-:Y:S01]  /*0690*/  VIADD R30, R24.reuse, 0x60 ;  /* 0x00000060181e7836 */ /* 0x040fe20000000000 */
[C---:B------:R-:W-:Y:S01]  /*06a0*/  IADD3 R28, PT, PT, R24.reuse, 0x20, RZ ;  /* 0x00000020181c7810 */ /* 0x040fe20007ffe0ff */
[C---:B------:R-:W-:Y:S01]  /*06b0*/  VIADD R26, R24.reuse, 0x40 ;  /* 0x00000040181a7836 */ /* 0x040fe20000000000 */
[----:B------:R-:W-:Y:S02]  /*06c0*/  LEA.HI R25, R24, UR4, RZ, 0x1c ;  /* 0x0000000418197c11 */ /* 0x000fe4000f8fe0ff */
[----:B------:R-:W-:Y:S02]  /*06d0*/  LEA.HI R31, R30, UR4, RZ, 0x1c ;  /* 0x000000041e1f7c11 */ /* 0x000fe4000f8fe0ff */
[----:B------:R-:W-:Y:S02]  /*06e0*/  LEA.HI R29, R26, UR4, RZ, 0x1c ;  /* 0x000000041a1d7c11 */ /* 0x000fe4000f8fe0ff */
[----:B------:R-:W-:-:S02]  /*06f0*/  LEA.HI R27, R28, UR4, RZ, 0x1c ;  /* 0x000000041c1b7c11 */ /* 0x000fc4000f8fe0ff */
[-C--:B0-----:R-:W-:Y:S02]  /*0700*/  ISETP.GE.AND P1, PT, R31, R6.reuse, PT ;  /* 0x000000061f00720c */ /* 0x081fe40003f26270 */
[-C--:B------:R-:W-:Y:S02]  /*0710*/  ISETP.GE.AND P0, PT, R29, R6.reuse, PT ;  /* 0x000000061d00720c */ /* 0x080fe40003f06270 */
[-C--:B------:R-:W-:Y:S02]  /*0720*/  ISETP.GE.AND P2, PT, R25, R6.reuse, PT ;  /* 0x000000061900720c */ /* 0x080fe40003f46270 */
[----:B------:R-:W-:Y:S02]  /*0730*/  ISETP.GE.AND P3, PT, R27, R6, PT ;  /* 0x000000061b00720c */ /* 0x000fe40003f66270 */
[----:B--2---:R-:W-:-:S05]  /*0740*/  LOP3.LUT R7, R7, 0xf, RZ, 0xc0, !PT ;  /* 0x0000000f07077812 */ /* 0x004fca00078ec0ff */
[----:B------:R-:W-:-:S05]  /*0750*/  VIADD R32, R7, UR6 ;  /* 0x0000000607207c36 */ /* 0x000fca0008000000 */
[C---:B-1----:R-:W-:Y:S02]  /*0760*/  ISETP.GE.OR P1, PT, R32.reuse, UR7, P1 ;  /* 0x0000000720007c0c */ /* 0x042fe40008f26670 */
[C---:B------:R-:W-:Y:S02]  /*0770*/  ISETP.GE.OR P0, PT, R32.reuse, UR7, P0 ;  /* 0x0000000720007c0c */ /* 0x040fe40008706670 */
[C---:B------:R-:W-:Y:S02]  /*0780*/  ISETP.GE.OR P2, PT, R32.reuse, UR7, P2 ;  /* 0x0000000720007c0c */ /* 0x040fe40009746670 */
[----:B------:R-:W-:-:S07]  /*0790*/  ISETP.GE.OR P3, PT, R32, UR7, P3 ;  /* 0x0000000720007c0c */ /* 0x000fce0009f66670 */
[----:B------:R-:W0:Y:S01]  /*07a0*/  @!P1 LDC.64 R16, c[0x0][0x388] ;  /* 0x0000e200ff109b82 */ /* 0x000e220000000a00 */
[--C-:B------:R-:W-:Y:S02]  /*07b0*/  @!P1 IMAD R31, R31, UR7, R32.reuse ;  /* 0x000000071f1f9c24 */ /* 0x100fe4000f8e0220 */
[--C-:B------:R-:W-:Y:S02]  /*07c0*/  @!P0 IMAD R29, R29, UR7, R32.reuse ;  /* 0x000000071d1d8c24 */ /* 0x100fe4000f8e0220 */
[--C-:B------:R-:W-:Y:S02]  /*07d0*/  @!P2 IMAD R25, R25, UR7, R32.reuse ;  /* 0x000000071919ac24 */ /* 0x100fe4000f8e0220 */
[----:B------:R-:W-:Y:S01]  /*07e0*/  @!P3 IMAD R27, R27, UR7, R32 ;  /* 0x000000071b1bbc24 */ /* 0x000fe2000f8e0220 */
[----:B------:R-:W1:Y:S08]  /*07f0*/  @!P0 LDC.64 R20, c[0x0][0x388] ;  /* 0x0000e200ff148b82 */ /* 0x000e700000000a00 */
[----:B------:R-:W2:Y:S08]  /*0800*/  @!P2 LDC.64 R18, c[0x0][0x388] ;  /* 0x0000e200ff12ab82 */ /* 0x000eb00000000a00 */
[----:B------:R-:W3:Y:S01]  /*0810*/  @!P3 LDC.64 R22, c[0x0][0x388] ;  /* 0x0000e200ff16bb82 */ /* 0x000ee20000000a00 */
[----:B0-----:R-:W-:Y:S01]  /*0820*/  @!P1 IMAD.WIDE R16, R31, 0x2, R16 ;  /* 0x000000021f109825 */ /* 0x001fe200078e0210 */
[----:B------:R-:W-:-:S03]  /*0830*/  PRMT R31, RZ, 0x7610, R31 ;  /* 0x00007610ff1f7816 */ /* 0x000fc6000000001f */
[----:B-1----:R-:W-:Y:S01]  /*0840*/  @!P0 IMAD.WIDE R20, R29, 0x2, R20 ;  /* 0x000000021d148825 */ /* 0x002fe200078e0214 */
[----:B------:R-:W-:-:S03]  /*0850*/  PRMT R29, RZ, 0x7610, R29 ;  /* 0x00007610ff1d7816 */ /* 0x000fc6000000001d */
[----:B--2---:R-:W-:Y:S01]  /*0860*/  @!P2 IMAD.WIDE R18, R25, 0x2, R18 ;  /* 0x000000021912a825 */ /* 0x004fe200078e0212 */
[----:B------:R-:W-:-:S04]  /*0870*/  PRMT R25, RZ, 0x7610, R25 ;  /* 0x00007610ff197816 */ /* 0x000fc80000000019 */
[----:B------:R-:W2:Y:S01]  /*0880*/  @!P2 LDG.E.U16 R31, desc[UR10][R18.64] ;  /* 0x0000000a121fa981 */ /* 0x000ea2000c1e1500 */
[----:B---3--:R-:W-:Y:S01]  /*0890*/  @!P3 IMAD.WIDE R22, R27, 0x2, R22 ;  /* 0x000000021b16b825 */ /* 0x008fe200078e0216 */
[----:B------:R-:W-:Y:S02]  /*08a0*/  PRMT R27, RZ, 0x7610, R27 ;  /* 0x00007610ff1b7816 */ /* 0x000fe4000000001b */
[----:B------:R-:W3:Y:S04]  /*08b0*/  @!P1 LDG.E.U16 R25, desc[UR10][R16.64] ;  /* 0x0000000a10199981 */ /* 0x000ee8000c1e1500 */
[----:B------:R0:W4:Y:S04]  /*08c0*/  @!P3 LDG.E.U16 R29, desc[UR10][R22.64] ;  /* 0x0000000a161db981 */ /* 0x000128000c1e1500 */
[----:B------:R1:W5:Y:S01]  /*08d0*/  @!P0 LDG.E.U16 R27, desc[UR10][R20.64] ;  /* 0x0000000a141b8981 */ /* 0x000362000c1e1500 */
[----:B------:R-:W0:Y:S01]  /*08e0*/  S2R R33, SR_CgaCtaId ;  /* 0x0000000000217919 */ /* 0x000e220000008800 */
[----:B------:R-:W-:-:S02]  /*08f0*/  MOV R32, 0x400 ;  /* 0x0000040000207802 */ /* 0x000fc40000000f00 */
[C---:B------:R-:W-:Y:S02]  /*0900*/  LOP3.LUT R35, R7.reuse, 0xf0, R28, 0xf8, !PT ;  /* 0x000000f007237812 */ /* 0x040fe400078ef81c */
[----:B------:R-:W-:Y:S02]  /*0910*/  LOP3.LUT R37, R7, 0xf0, R26, 0xf8, !PT ;  /* 0x000000f007257812 */ /* 0x000fe400078ef81a */
[----:B------:R-:W-:Y:S02]  /*0920*/  ISETP.GE.U32.AND P0, PT, R24, 0x80, PT ;  /* 0x000000801800780c */ /* 0x000fe40003f06070 */
[----:B0-----:R-:W-:Y:S02]  /*0930*/  LEA R32, R33, R32, 0x18 ;  /* 0x0000002021207211 */ /* 0x001fe400078ec0ff */
[C---:B------:R-:W-:Y:S02]  /*0940*/  LOP3.LUT R33, R7.reuse, 0xf0, R24, 0xf8, !PT ;  /* 0x000000f007217812 */ /* 0x040fe400078ef818 */
[----:B------:R-:W-:Y:S01]  /*0950*/  LOP3.LUT R7, R7, 0xf0, R30, 0xf8, !PT ;  /* 0x000000f007077812 */ /* 0x000fe200078ef81e */
[----:B------:R-:W-:-:S02]  /*0960*/  IMAD R22, R35, 0x2, R32 ;  /* 0x0000000223167824 */ /* 0x000fc400078e0220 */
[--C-:B------:R-:W-:Y:S02]  /*0970*/  IMAD R18, R33, 0x2, R32.reuse ;  /* 0x0000000221127824 */ /* 0x100fe400078e0220 */
[--C-:B-1----:R-:W-:Y:S02]  /*0980*/  IMAD R20, R37, 0x2, R32.reuse ;  /* 0x0000000225147824 */ /* 0x102fe400078e0220 */
[----:B------:R-:W-:Y:S02]  /*0990*/  IMAD R16, R7, 0x2, R32 ;  /* 0x0000000207107824 */ /* 0x000fe400078e0220 */
[----:B------:R-:W-:Y:S01]  /*09a0*/  VIADD R24, R24, 0x80 ;  /* 0x0000008018187836 */ /* 0x000fe20000000000 */
[----:B--2---:R2:W-:Y:S04]  /*09b0*/  STS.U16 [R18+0x200], R31 ;  /* 0x0002001f12007388 */ /* 0x0045e80000000400 */
[----:B----4-:R2:W-:Y:S04]  /*09c0*/  STS.U16 [R22+0x200], R29 ;  /* 0x0002001d16007388 */ /* 0x0105e80000000400 */
[----:B-----5:R2:W-:Y:S04]  /*09d0*/  STS.U16 [R20+0x200], R27 ;  /* 0x0002001b14007388 */ /* 0x0205e80000000400 */
[----:B---3--:R2:W-:Y:S01]  /*09e0*/  STS.U16 [R16+0x200], R25 ;  /* 0x0002001910007388 */ /* 0x0085e20000000400 */
[----:B------:R-:W-:Y:S05]  /*09f0*/  @!P0 BRA `(.L_x_4) ;  /* 0xfffffffc00208947 */ /* 0x000fea000383ffff */
[----:B------:R-:W-:Y:S05]  /*0a00*/  BSYNC.RECONVERGENT B0 ;  /* 0x0000000000007941 */ /* 0x000fea0003800200 */
.L_x_3:
[----:B------:R-:W0:Y:S01]  /*0a10*/  S2R R17, SR_LANEID ;  /* 0x0000000000117919 */ /* 0x000e220000000000 */
[----:B------:R-:W-:Y:S01]  /*0a20*/  UIADD3 UR4, UPT, UPT, UR4, 0x10, URZ ;  /* 0x0000001004047890 */ /* 0x000fe2000fffe0ff */
[----:B------:R-:W-:Y:S05]  /*0a30*/  BAR.SYNC.DEFER_BLOCKING 0x0 ;  /* 0x0000000000007b1d */ /* 0x000fea0000010000 */
[----:B------:R-:W-:Y:S02]  /*0a40*/  ISETP.LE.AND P0, PT, R6, UR4, PT ;  /* 0x0000000406007c0c */ /* 0x000fe4000bf03270 */
[----:B0-----:R-:W-:Y:S02]  /*0a50*/  SHF.R.U32.HI R7, RZ, 0x3, R17 ;  /* 0x00000003ff077819 */ /* 0x001fe40000011611 */
[----:B--2---:R-:W-:-:S02]  /*0a60*/  LOP3.LUT R16, R17, 0x7, RZ, 0xc0, !PT ;  /* 0x0000000711107812 */ /* 0x004fc400078ec0ff */
[----:B------:R-:W-:Y:S02]  /*0a70*/  SHF.R.U32.HI R17, RZ, 0x4, R17 ;  /* 0x00000004ff117819 */ /* 0x000fe40000011611 */
[----:B------:R-:W-:-:S03]  /*0a80*/  SHF.L.U32 R7, R7, 0x3, RZ ;  /* 0x0000000307077819 */ /* 0x000fc600000006ff */
[----:B------:R-:W-:Y:S01]  /*0a90*/  IMAD.SHL.U32 R17, R17, 0x8, RZ ;  /* 0x0000000811117824 */ /* 0x000fe200078e00ff */
[----:B------:R-:W-:-:S05]  /*0aa0*/  LOP3.LUT R16, R7, 0x8, R16, 0xe2, !PT ;  /* 0x0000000807107812 */ /* 0x000fca00078ee210 */
[----:B------:R-:W-:Y:S02]  /*0ab0*/  IMAD R17, R16, 0x10, R17 ;  /* 0x0000001010117824 */ /* 0x000fe400078e0211 */
[----:B------:R-:W-:Y:S02]  /*0ac0*/  VIADD R16, R32, 0x200 ;  /* 0x0000020020107836 */ /* 0x000fe40000000000 */
[C---:B------:R-:W-:Y:S02]  /*0ad0*/  IMAD.U32 R18, R17.reuse, 0x2, R32 ;  /* 0x0000000211127824 */ /* 0x040fe400078e0020 */
[----:B------:R-:W-:-:S04]  /*0ae0*/  IMAD.U32 R20, R17, 0x2, R16 ;  /* 0x0000000211147824 */ /* 0x000fc800078e0010 */
[----:B------:R-:W-:Y:S04]  /*0af0*/  LDSM.16.M88.4 R16, [R18] ;  /* 0x000000001210783b */ /* 0x000fe80000000200 */
[----:B------:R-:W0:Y:S02]  /*0b00*/  LDSM.16.MT88.4 R20, [R20] ;  /* 0x000000001414783b */ /* 0x000e240000004200 */
[C---:B0-----:R-:W-:Y:S08]  /*0b10*/  HMMA.16816.F32 R8, R16.reuse, R20, R8 ;  /* 0x000000141008723c */ /* 0x041ff00000001808 */
[----:B------:R-:W-:Y:S01]  /*0b20*/  HMMA.16816.F32 R12, R16, R22, R12 ;  /* 0x00000016100c723c */ /* 0x000fe2000000180c */
[----:B------:R-:W-:Y:S06]  /*0b30*/  BAR.SYNC.DEFER_BLOCKING 0x0 ;  /* 0x0000000000007b1d */ /* 0x000fec0000010000 */
[----:B------:R-:W-:-:S13]  /*0b40*/  @!P0 BRA `(.L_x_5) ;  /* 0xfffffff4008c8947 */ /* 0x000fda000383ffff */
.L_x_0:
[----:B------:R-:W0:Y:S01]  /*0b50*/  S2R R3, SR_LANEID ;  /* 0x0000000000037919 */ /* 0x000e220000000000 */
[----:B------:R-:W1:Y:S01]  /*0b60*/  S2UR UR7, SR_CgaCtaId ;  /* 0x00000000000779c3 */ /* 0x000e620000008800 */
[----:B------:R-:W-:Y:S01]  /*0b70*/  UMOV UR4, 0x400 ;  /* 0x0000040000047882 */ /* 0x000fe20000000000 */
[----:B------:R-:W2:Y:S06]  /*0b80*/  S2R R2, SR_TID.X ;  /* 0x0000000000027919 */ /* 0x000eac0000002100 */
[----:B------:R-:W3:Y:S08]  /*0b90*/  LDC R17, c[0x0][0x39c] ;  /* 0x0000e700ff117b82 */ /* 0x000ef00000000800 */
[----:B------:R-:W4:Y:S01]  /*0ba0*/  LDC R16, c[0x0][0x39c] ;  /* 0x0000e700ff107b82 */ /* 0x000f220000000800 */
[----:B-1----:R-:W-:Y:S01]  /*0bb0*/  ULEA UR4, UR7, UR4, 0x18 ;  /* 0x0000000407047291 */ /* 0x002fe2000f8ec0ff */
[----:B------:R-:W1:Y:S03]  /*0bc0*/  LDCU UR7, c[0x0][0x398] ;  /* 0x00007300ff0777ac */ /* 0x000e660008000800 */
[----:B------:R-:W-:Y:S01]  /*0bd0*/  UIADD3 UR4, UPT, UPT, UR4, 0x400, URZ ;  /* 0x0000040004047890 */ /* 0x000fe2000fffe0ff */
[----:B0-----:R-:W-:-:S02]  /*0be0*/  SHF.R.U32.HI R0, RZ, 0x2, R3 ;  /* 0x00000002ff007819 */ /* 0x001fc40000011603 */
[----:B------:R-:W-:Y:S02]  /*0bf0*/  LOP3.LUT R3, R3, 0x3, RZ, 0xc0, !PT ;  /* 0x0000000303037812 */ /* 0x000fe400078ec0ff */
[C---:B--2---:R-:W-:Y:S01]  /*0c00*/  LOP3.LUT R7, R2.reuse, 0xf, RZ, 0xc0, !PT ;  /* 0x0000000f02077812 */ /* 0x044fe200078ec0ff */
[----:B------:R-:W-:Y:S02]  /*0c10*/  IMAD.SHL.U32 R2, R2, 0x4, RZ ;  /* 0x0000000402027824 */ /* 0x000fe400078e00ff */
[----:B------:R-:W-:-:S03]  /*0c20*/  IMAD R0, R0, 0x8, R3 ;  /* 0x0000000800007824 */ /* 0x000fc600078e0203 */
[----:B------:R-:W-:Y:S02]  /*0c30*/  LOP3.LUT R3, R2, 0x3c, RZ, 0xc0, !PT ;  /* 0x0000003c02037812 */ /* 0x000fe400078ec0ff */
[----:B------:R-:W-:Y:S02]  /*0c40*/  LEA R6, R0, UR4, 0x3 ;  /* 0x0000000400067c11 */ /* 0x000fe4000f8e18ff */
[----:B------:R-:W-:-:S03]  /*0c50*/  SHF.R.U32.HI R0, RZ, 0x4, R5 ;  /* 0x00000004ff007819 */ /* 0x000fc60000011605 */
[----:B------:R0:W-:Y:S02]  /*0c60*/  STS.64 [R6], R8 ;  /* 0x0000000806007388 */ /* 0x0001e40000000a00 */
[C---:B------:R-:W-:Y:S02]  /*0c70*/  VIADD R4, R0.reuse, UR5 ;  /* 0x0000000500047c36 */ /* 0x040fe40008000000 */
[----:B------:R2:W-:Y:S01]  /*0c80*/  STS.64 [R6+0x200], R10 ;  /* 0x0002000a06007388 */ /* 0x0005e20000000a00 */
[----:B------:R-:W-:Y:S02]  /*0c90*/  IMAD R3, R0, 0x40, R3 ;  /* 0x0000004000037824 */ /* 0x000fe400078e0203 */
[----:B---3--:R-:W-:Y:S01]  /*0ca0*/  IMAD R2, R4, R17, UR6 ;  /* 0x0000000604027e24 */ /* 0x008fe2000f8e0211 */
[----:B------:R2:W-:Y:S01]  /*0cb0*/  STS.64 [R6+0x20], R12 ;  /* 0x0000200c06007388 */ /* 0x0005e20000000a00 */
[----:B------:R-:W-:-:S03]  /*0cc0*/  VIADD R0, R3, UR4 ;  /* 0x0000000403007c36 */ /* 0x000fc60008000000 */
[----:B------:R2:W-:Y:S01]  /*0cd0*/  STS.64 [R6+0x220], R14 ;  /* 0x0002200e06007388 */ /* 0x0005e20000000a00 */
[C---:B0-----:R-:W-:Y:S01]  /*0ce0*/  IADD3 R8, PT, PT, R7.reuse, UR6, RZ ;  /* 0x0000000607087c10 */ /* 0x041fe2000fffe0ff */
[----:B------:R-:W-:Y:S01]  /*0cf0*/  IMAD.IADD R7, R7, 0x1, R2 ;  /* 0x0000000107077824 */ /* 0x000fe200078e0202 */
[----:B------:R-:W-:Y:S02]  /*0d00*/  BAR.SYNC.DEFER_BLOCKING 0x0 ;  /* 0x0000000000007b1d */ /* 0x000fe40000010000 */
[----:B-1--4-:R-:W-:-:S13]  /*0d10*/  ISETP.GE.AND P0, PT, R8, R17, PT ;  /* 0x000000110800720c */ /* 0x012fda0003f06270 */
.L_x_6:
[----:B------:R-:W-:-:S13]  /*0d20*/  ISETP.GE.OR P1, PT, R4, UR7, P0 ;  /* 0x0000000704007c0c */ /* 0x000fda0008726670 */
[----:B------:R-:W0:Y:S01]  /*0d30*/  @!P1 LDC.64 R2, c[0x0][0x390] ;  /* 0x0000e400ff029b82 */ /* 0x000e220000000a00 */
[----:B--2---:R1:W2:Y:S07]  /*0d40*/  @!P1 LDS R6, [R0] ;  /* 0x0000000000069984 */ /* 0x0042ae0000000800 */
[----:B------:R-:W3:Y:S08]  /*0d50*/  @!P1 LDC R9, c[0x0][0x3a8] ;  /* 0x0000ea00ff099b82 */ /* 0x000ef00000000800 */
[----:B------:R-:W2:Y:S01]  /*0d60*/  @!P1 LDC R10, c[0x0][0x3a4] ;  /* 0x0000e900ff0a9b82 */ /* 0x000ea20000000800 */
[----:B0-----:R-:W-:-:S05]  /*0d70*/  @!P1 IMAD.WIDE R2, R7, 0x2, R2 ;  /* 0x0000000207029825 */ /* 0x001fca00078e0202 */
[----:B------:R-:W4:Y:S01]  /*0d80*/  @!P1 LDG.E.U16 R8, desc[UR10][R2.64] ;  /* 0x0000000a02089981 */ /* 0x000f22000c1e1500 */
[----:B------:R-:W-:Y:S02]  /*0d90*/  VIADD R4, R4, 0x2 ;  /* 0x0000000204047836 */ /* 0x000fe40000000000 */
[----:B-1----:R-:W-:Y:S02]  /*0da0*/  VIADD R0, R0, 0x80 ;  /* 0x0000008000007836 */ /* 0x002fe40000000000 */
[----:B------:R-:W-:Y:S02]  /*0db0*/  IMAD R7, R16, 0x2, R7 ;  /* 0x0000000210077824 */ /* 0x000fe400078e0207 */
[----:B----4-:R-:W-:-:S05]  /*0dc0*/  @!P1 HADD2.F32 R8, -RZ, R8.H0_H0 ;  /* 0x20000008ff089230 */ /* 0x010fca0000004100 */
[----:B---3--:R-:W-:-:S04]  /*0dd0*/  @!P1 FMUL R9, R8, R9 ;  /* 0x0000000908099220 */ /* 0x008fc80000400000 */
[----:B--2---:R-:W-:-:S05]  /*0de0*/  @!P1 FFMA R6, R6, R10, R9 ;  /* 0x0000000a06069223 */ /* 0x004fca0000000009 */
[----:B------:R-:W-:-:S05]  /*0df0*/  @!P1 F2FP.F16.F32.PACK_AB R6, RZ, R6 ;  /* 0x00000006ff06923e */ /* 0x000fca00000000ff */
[----:B------:R0:W-:Y:S01]  /*0e00*/  @!P1 STG.E.U16 desc[UR10][R2.64], R6 ;  /* 0x0000000602009986 */ /* 0x0001e2000c10150a */
[C---:B------:R-:W-:Y:S01]  /*0e10*/  ISETP.GE.U32.AND P1, PT, R5.reuse, 0xe0, PT ;  /* 0x000000e00500780c */ /* 0x040fe20003f26070 */
[----:B------:R-:W-:-:S12]  /*0e20*/  VIADD R5, R5, 0x20 ;  /* 0x0000002005057836 */ /* 0x000fd80000000000 */
[----:B0-----:R-:W-:Y:S05]  /*0e30*/  @!P1 BRA `(.L_x_6) ;  /* 0xfffffffc00b89947 */ /* 0x001fea000383ffff */
[----:B------:R-:W-:Y:S05]  /*0e40*/  EXIT ;  /* 0x000000000000794d */ /* 0x000fea0003800000 */
.L_x_7:
[----:B------:R-:W-:-:S00]  /*0e50*/  BRA `(.L_x_7) ;  /* 0xfffffffc00fc7947 */ /* 0x000fc0000383ffff */
[----:B------:R-:W-:-:S00]  /*0e60*/  NOP ;  /* 0x0000000000007918 */ /* 0x000fc00000000000 */
        /* <DEDUP_REMOVED lines=9> */
.L_x_8:


//--------------------- .nv.shared._Z11gemm_kernelPK6__halfS1_PS_iiiff --------------------------
	.section	.nv.shared._Z11gemm_kernelPK6__halfS1_PS_iiiff,"aw",@nobits
	.sectionflags	@""
	.align	16
	.zero		1024


//--------------------- .nv.shared.reserved.0     --------------------------
	.section	.nv.shared.reserved.0,"aw",@nobits
	.weak		__nv_reservedSMEM_offset_0_alias
	.size		__nv_reservedSMEM_offset_0_alias, 0, 64
	.other		__nv_reservedSMEM_offset_0_alias,@"STO_CUDA_RESERVED_SHARED STV_DEFAULT"
__nv_reservedSMEM_offset_0_alias:
	.zero		0
	.zero		64


//--------------------- .nv.constant0._Z11gemm_kernelPK6__halfS1_PS_iiiff --------------------------
	.section	.nv.constant0._Z11gemm_kernelPK6__halfS1_PS_iiiff,"a",@progbits
	.sectionflags	@""
	.align	4
.nv.constant0._Z11gemm_kernelPK6__halfS1_PS_iiiff:
	.zero		940


//--------------------- SYMBOLS --------------------------

	.type		.nv.reservedSmem.offset0,@object
	.size		.nv.reservedSmem.offset0,0x4
	.type		.nv.reservedSmem.cap,@object
	.size		.nv.reservedSmem.cap,0x4
